//
// Generated by NVIDIA NVVM Compiler
//
// Compiler Build ID: CL-36424714
// Cuda compilation tools, release 13.0, V13.0.88
// Based on NVVM 20.0.0
//

.version 9.0
.target sm_100
.address_size 64

	// .globl	_Z14gpu_matrixmultPfS_S_i

.visible .entry _Z14gpu_matrixmultPfS_S_i(
	.param .u64 .ptr .align 1 _Z14gpu_matrixmultPfS_S_i_param_0,
	.param .u64 .ptr .align 1 _Z14gpu_matrixmultPfS_S_i_param_1,
	.param .u64 .ptr .align 1 _Z14gpu_matrixmultPfS_S_i_param_2,
	.param .u32 _Z14gpu_matrixmultPfS_S_i_param_3
)
{
	.reg .pred 	%p<6>;
	.reg .b32 	%r<43>;
	.reg .b32 	%f<24>;
	.reg .b64 	%rd<28>;

	ld.param.u64 	%rd11, [_Z14gpu_matrixmultPfS_S_i_param_0];
	ld.param.u64 	%rd12, [_Z14gpu_matrixmultPfS_S_i_param_1];
	ld.param.u64 	%rd10, [_Z14gpu_matrixmultPfS_S_i_param_2];
	ld.param.u32 	%r21, [_Z14gpu_matrixmultPfS_S_i_param_3];
	cvta.to.global.u64 	%rd1, %rd12;
	cvta.to.global.u64 	%rd2, %rd11;
	mov.u32 	%r22, %tid.x;
	mov.u32 	%r23, %ntid.x;
	mov.u32 	%r24, %ctaid.x;
	mad.lo.s32 	%r40, %r23, %r24, %r22;
	mov.u32 	%r25, %tid.y;
	mov.u32 	%r26, %ntid.y;
	mov.u32 	%r27, %ctaid.y;
	mad.lo.s32 	%r28, %r26, %r27, %r25;
	mul.lo.s32 	%r2, %r21, %r28;
	max.s32 	%r30, %r40, %r28;
	setp.ge.s32 	%p1, %r30, %r21;
	@%p1 bra 	$L__BB0_7;
	cvta.to.global.u64 	%rd13, %rd10;
	add.s32 	%r31, %r2, %r40;
	mul.wide.s32 	%rd14, %r31, 4;
	add.s64 	%rd3, %rd13, %rd14;
	mov.b32 	%r32, 0;
	st.global.u32 	[%rd3], %r32;
	add.s32 	%r3, %r2, %r21;
	add.s32 	%r33, %r2, 1;
	max.s32 	%r4, %r3, %r33;
	sub.s32 	%r34, %r4, %r2;
	and.b32  	%r5, %r34, 3;
	setp.eq.s32 	%p2, %r5, 0;
	mov.f32 	%f22, 0f00000000;
	mov.u32 	%r39, %r2;
	@%p2 bra 	$L__BB0_4;
	mul.wide.u32 	%rd15, %r2, 4;
	add.s64 	%rd26, %rd2, %rd15;
	neg.s32 	%r36, %r5;
	mov.f32 	%f22, 0f00000000;
	mov.u32 	%r39, %r2;
$L__BB0_3:
	.pragma "nounroll";
	mul.wide.s32 	%rd16, %r40, 4;
	add.s64 	%rd17, %rd1, %rd16;
	ld.global.f32 	%f8, [%rd26];
	ld.global.f32 	%f9, [%rd17];
	fma.rn.f32 	%f22, %f8, %f9, %f22;
	st.global.f32 	[%rd3], %f22;
	add.s32 	%r39, %r39, 1;
	add.s32 	%r40, %r40, %r21;
	add.s64 	%rd26, %rd26, 4;
	add.s32 	%r36, %r36, 1;
	setp.ne.s32 	%p3, %r36, 0;
	@%p3 bra 	$L__BB0_3;
$L__BB0_4:
	sub.s32 	%r35, %r2, %r4;
	setp.gt.u32 	%p4, %r35, -4;
	@%p4 bra 	$L__BB0_7;
	mul.wide.u32 	%rd18, %r39, 4;
	add.s64 	%rd19, %rd18, %rd2;
	add.s64 	%rd27, %rd19, 8;
	shl.b32 	%r15, %r21, 2;
	mul.wide.s32 	%rd22, %r21, 4;
$L__BB0_6:
	ld.global.f32 	%f10, [%rd27+-8];
	mul.wide.s32 	%rd20, %r40, 4;
	add.s64 	%rd21, %rd1, %rd20;
	ld.global.f32 	%f11, [%rd21];
	fma.rn.f32 	%f12, %f10, %f11, %f22;
	st.global.f32 	[%rd3], %f12;
	ld.global.f32 	%f13, [%rd27+-4];
	add.s64 	%rd23, %rd21, %rd22;
	ld.global.f32 	%f14, [%rd23];
	fma.rn.f32 	%f15, %f13, %f14, %f12;
	st.global.f32 	[%rd3], %f15;
	ld.global.f32 	%f16, [%rd27];
	add.s64 	%rd24, %rd23, %rd22;
	ld.global.f32 	%f17, [%rd24];
	fma.rn.f32 	%f18, %f16, %f17, %f15;
	st.global.f32 	[%rd3], %f18;
	ld.global.f32 	%f19, [%rd27+4];
	add.s64 	%rd25, %rd24, %rd22;
	ld.global.f32 	%f20, [%rd25];
	fma.rn.f32 	%f22, %f19, %f20, %f18;
	st.global.f32 	[%rd3], %f22;
	add.s32 	%r39, %r39, 4;
	add.s64 	%rd27, %rd27, 16;
	add.s32 	%r40, %r40, %r15;
	setp.lt.s32 	%p5, %r39, %r3;
	@%p5 bra 	$L__BB0_6;
$L__BB0_7:
	ret;

}


// ===== COMPILED SASS (sm_100) =====

	.target	sm_100

	.elftype	@"ET_EXEC"


//--------------------- .note.nv.tkinfo           --------------------------
	.section	.note.nv.tkinfo,"",@"SHT_NOTE"
	.sectionflags	@"SHF_NOTE_NV_TKINFO"
	.tkinfo
        /*0018*/ 	.word	0x00000002
        /*0030*/ 	.string	""
        /*0030*/ 	.string	"ptxas"
        /*0030*/ 	.string	"Cuda compilation tools, release 13.0, V13.0.88"
        /*0030*/ 	.string	"Build cuda_13.0.r13.0/compiler.36424714_0"
        /*0030*/ 	.string	"-arch sm_100 -m 64 "



//--------------------- .note.nv.cuinfo           --------------------------
	.section	.note.nv.cuinfo,"",@"SHT_NOTE"
	.sectionflags	@"SHF_NOTE_NV_CUINFO"
        /*0018*/ 	.short	0x0002
        /*001a*/ 	.short	0x0064
        /*001c*/ 	.short	0x0082
	.zero		2


//--------------------- .nv.info                  --------------------------
	.section	.nv.info,"",@"SHT_CUDA_INFO"
	.align	4


	//----- nvinfo : EIATTR_REGCOUNT
	.align		4
        /*0000*/ 	.byte	0x04, 0x2f
        /*0002*/ 	.short	(.L_1 - .L_0)
	.align		4
.L_0:
        /*0004*/ 	.word	index@(_Z14gpu_matrixmultPfS_S_i)
        /*0008*/ 	.word	0x00000018


	//----- nvinfo : EIATTR_FRAME_SIZE
	.align		4
.L_1:
        /*000c*/ 	.byte	0x04, 0x11
        /*000e*/ 	.short	(.L_3 - .L_2)
	.align		4
.L_2:
        /*0010*/ 	.word	index@(_Z14gpu_matrixmultPfS_S_i)
        /*0014*/ 	.word	0x00000000


	//----- nvinfo : EIATTR_MIN_STACK_SIZE
	.align		4
.L_3:
        /*0018*/ 	.byte	0x04, 0x12
        /*001a*/ 	.short	(.L_5 - .L_4)
	.align		4
.L_4:
        /*001c*/ 	.word	index@(_Z14gpu_matrixmultPfS_S_i)
        /*0020*/ 	.word	0x00000000
.L_5:


//--------------------- .nv.compat                --------------------------
	.section	.nv.compat,"",@"SHT_CUDA_COMPAT_INFO"
	.align	4
        /*0000*/ 	.byte	0x02, 0x09, 0x00, 0x00, 0x02, 0x02, 0x01, 0x00, 0x02, 0x05, 0x05, 0x00, 0x03, 0x07, 0x01, 0x01
        /*0010*/ 	.byte	0x02, 0x03, 0x00, 0x00, 0x02, 0x06, 0x01, 0x00, 0x04, 0x0b, 0x08, 0x00, 0x09, 0x00, 0x00, 0x00
        /*0020*/ 	.byte	0x00, 0x00, 0x00, 0x00


//--------------------- .nv.info._Z14gpu_matrixmultPfS_S_i --------------------------
	.section	.nv.info._Z14gpu_matrixmultPfS_S_i,"",@"SHT_CUDA_INFO"
	.sectionflags	@""
	.align	4


	//----- nvinfo : EIATTR_CUDA_API_VERSION
	.align		4
        /*0000*/ 	.byte	0x04, 0x37
        /*0002*/ 	.short	(.L_7 - .L_6)
.L_6:
        /*0004*/ 	.word	0x00000082


	//----- nvinfo : EIATTR_KPARAM_INFO
	.align		4
.L_7:
        /*0008*/ 	.byte	0x04, 0x17
        /*000a*/ 	.short	(.L_9 - .L_8)
.L_8:
        /*000c*/ 	.word	0x00000000
        /*0010*/ 	.short	0x0003
        /*0012*/ 	.short	0x0018
        /*0014*/ 	.byte	0x00, 0xf0, 0x11, 0x00


	//----- nvinfo : EIATTR_KPARAM_INFO
	.align		4
.L_9:
        /*0018*/ 	.byte	0x04, 0x17
        /*001a*/ 	.short	(.L_11 - .L_10)
.L_10:
        /*001c*/ 	.word	0x00000000
        /*0020*/ 	.short	0x0002
        /*0022*/ 	.short	0x0010
        /*0024*/ 	.byte	0x00, 0xf5, 0x21, 0x00


	//----- nvinfo : EIATTR_KPARAM_INFO
	.align		4
.L_11:
        /*0028*/ 	.byte	0x04, 0x17
        /*002a*/ 	.short	(.L_13 - .L_12)
.L_12:
        /*002c*/ 	.word	0x00000000
        /*0030*/ 	.short	0x0001
        /*0032*/ 	.short	0x0008
        /*0034*/ 	.byte	0x00, 0xf5, 0x21, 0x00


	//----- nvinfo : EIATTR_KPARAM_INFO
	.align		4
.L_13:
        /*0038*/ 	.byte	0x04, 0x17
        /*003a*/ 	.short	(.L_15 - .L_14)
.L_14:
        /*003c*/ 	.word	0x00000000
        /*0040*/ 	.short	0x0000
        /*0042*/ 	.short	0x0000
        /*0044*/ 	.byte	0x00, 0xf5, 0x21, 0x00


	//----- nvinfo : EIATTR_SPARSE_MMA_MASK
	.align		4
.L_15:
        /*0048*/ 	.byte	0x03, 0x50
        /*004a*/ 	.short	0x0000


	//----- nvinfo : EIATTR_MAXREG_COUNT
	.align		4
        /*004c*/ 	.byte	0x03, 0x1b
        /*004e*/ 	.short	0x00ff


	//----- nvinfo : EIATTR_MERCURY_ISA_VERSION
	.align		4
        /*0050*/ 	.byte	0x03, 0x5f
        /*0052*/ 	.short	0x0101


	//----- nvinfo : EIATTR_VRC_CTA_INIT_COUNT
	.align		4
        /*0054*/ 	.byte	0x02, 0x4a
	.zero		1
	.zero		1


	//----- nvinfo : EIATTR_EXIT_INSTR_OFFSETS
	.align		4
        /*0058*/ 	.byte	0x04, 0x1c
        /*005a*/ 	.short	(.L_17 - .L_16)


	//   ....[0]....
.L_16:
        /*005c*/ 	.word	0x000000c0


	//   ....[1]....
        /*0060*/ 	.word	0x00000320


	//   ....[2]....
        /*0064*/ 	.word	0x00000540


	//----- nvinfo : EIATTR_CRS_STACK_SIZE
	.align		4
.L_17:
        /*0068*/ 	.byte	0x04, 0x1e
        /*006a*/ 	.short	(.L_19 - .L_18)
.L_18:
        /*006c*/ 	.word	0x00000000


	//----- nvinfo : EIATTR_CBANK_PARAM_SIZE
	.align		4
.L_19:
        /*0070*/ 	.byte	0x03, 0x19
        /*0072*/ 	.short	0x001c


	//----- nvinfo : EIATTR_PARAM_CBANK
	.align		4
        /*0074*/ 	.byte	0x04, 0x0a
        /*0076*/ 	.short	(.L_21 - .L_20)
	.align		4
.L_20:
        /*0078*/ 	.word	index@(.nv.constant0._Z14gpu_matrixmultPfS_S_i)
        /*007c*/ 	.short	0x0380
        /*007e*/ 	.short	0x001c


	//----- nvinfo : EIATTR_SW_WAR
	.align		4
.L_21:
        /*0080*/ 	.byte	0x04, 0x36
        /*0082*/ 	.short	(.L_23 - .L_22)
.L_22:
        /*0084*/ 	.word	0x00000008
.L_23:


//--------------------- .nv.callgraph             --------------------------
	.section	.nv.callgraph,"",@"SHT_CUDA_CALLGRAPH"
	.align	4
	.sectionentsize	8
	.align		4
        /*0000*/ 	.word	0x00000000
	.align		4
        /*0004*/ 	.word	0xffffffff
	.align		4
        /*0008*/ 	.word	0x00000000
	.align		4
        /*000c*/ 	.word	0xfffffffe
	.align		4
        /*0010*/ 	.word	0x00000000
	.align		4
        /*0014*/ 	.word	0xfffffffd
	.align		4
        /*0018*/ 	.word	0x00000000
	.align		4
        /*001c*/ 	.word	0xfffffffc


//--------------------- .text._Z14gpu_matrixmultPfS_S_i --------------------------
	.section	.text._Z14gpu_matrixmultPfS_S_i,"ax",@progbits
	.align	128
        .global         _Z14gpu_matrixmultPfS_S_i
        .type           _Z14gpu_matrixmultPfS_S_i,@function
        .size           _Z14gpu_matrixmultPfS_S_i,(.L_x_5 - _Z14gpu_matrixmultPfS_S_i)
        .other          _Z14gpu_matrixmultPfS_S_i,@"STO_CUDA_ENTRY STV_DEFAULT"
_Z14gpu_matrixmultPfS_S_i:
.text._Z14gpu_matrixmultPfS_S_i:
[----:B------:R-:W-:Y:S01]  /*0000*/  LDC R1, c[0x0][0x37c] ;  /* 0x0000df00ff017b82 */ /* 0x000fe20000000800 */
[----:B------:R-:W0:Y:S01]  /*0010*/  S2R R5, SR_TID.X ;  /* 0x0000000000057919 */ /* 0x000e220000002100 */
[----:B------:R-:W0:Y:S06]  /*0020*/  LDCU UR4, c[0x0][0x360] ;  /* 0x00006c00ff0477ac */ /* 0x000e2c0008000800 */
[----:B------:R-:W1:Y:S01]  /*0030*/  LDC R0, c[0x0][0x398] ;  /* 0x0000e600ff007b82 */ /* 0x000e620000000800 */
[----:B------:R-:W0:Y:S01]  /*0040*/  S2R R2, SR_CTAID.X ;  /* 0x0000000000027919 */ /* 0x000e220000002500 */
[----:B------:R-:W2:Y:S01]  /*0050*/  LDCU UR5, c[0x0][0x364] ;  /* 0x00006c80ff0577ac */ /* 0x000ea20008000800 */
[----:B------:R-:W2:Y:S01]  /*0060*/  S2R R4, SR_TID.Y ;  /* 0x0000000000047919 */ /* 0x000ea20000002200 */
[----:B------:R-:W2:Y:S01]  /*0070*/  S2R R3, SR_CTAID.Y ;  /* 0x0000000000037919 */ /* 0x000ea20000002600 */
[----:B0-----:R-:W-:-:S02]  /*0080*/  IMAD R5, R2, UR4, R5 ;  /* 0x0000000402057c24 */ /* 0x001fc4000f8e0205 */
[----:B--2---:R-:W-:-:S05]  /*0090*/  IMAD R4, R3, UR5, R4 ;  /* 0x0000000503047c24 */ /* 0x004fca000f8e0204 */
[----:B------:R-:W-:-:S04]  /*00a0*/  VIMNMX R3, PT, PT, R5, R4, !PT ;  /* 0x0000000405037248 */ /* 0x000fc80007fe0100 */
[----:B-1----:R-:W-:-:S13]  /*00b0*/  ISETP.GE.AND P0, PT, R3, R0, PT ;  /* 0x000000000300720c */ /* 0x002fda0003f06270 */
[----:B------:R-:W-:Y:S05]  /*00c0*/  @P0 EXIT ;  /* 0x000000000000094d */ /* 0x000fea0003800000 */
[----:B------:R-:W0:Y:S01]  /*00d0*/  LDC.64 R2, c[0x0][0x390] ;  /* 0x0000e400ff027b82 */ /* 0x000e220000000a00 */
[----:B------:R-:W1:Y:S01]  /*00e0*/  LDCU.64 UR4, c[0x0][0x358] ;  /* 0x00006b00ff0477ac */ /* 0x000e620008000a00 */
[----:B------:R-:W-:Y:S01]  /*00f0*/  IMAD R13, R4, R0, RZ ;  /* 0x00000000040d7224 */ /* 0x000fe200078e02ff */
[----:B------:R-:W-:Y:S01]  /*0100*/  BSSY.RECONVERGENT B0, `(.L_x_0) ;  /* 0x0000021000007945 */ /* 0x000fe20003800200 */
[----:B------:R-:W-:-:S03]  /*0110*/  IMAD.MOV.U32 R11, RZ, RZ, RZ ;  /* 0x000000ffff0b7224 */ /* 0x000fc600078e00ff */
[C---:B------:R-:W-:Y:S02]  /*0120*/  IADD3 R7, PT, PT, R13.reuse, R5, RZ ;  /* 0x000000050d077210 */ /* 0x040fe40007ffe0ff */
[----:B------:R-:W-:-:S04]  /*0130*/  IADD3 R4, PT, PT, R13, R0, RZ ;  /* 0x000000000d047210 */ /* 0x000fc80007ffe0ff */
[----:B------:R-:W-:-:S04]  /*0140*/  VIADDMNMX R6, R13, 0x1, R4, !PT ;  /* 0x000000010d067846 */ /* 0x000fc80007800104 */
[C---:B------:R-:W-:Y:S01]  /*0150*/  IADD3 R8, PT, PT, -R13.reuse, R6, RZ ;  /* 0x000000060d087210 */ /* 0x040fe20007ffe1ff */
[----:B------:R-:W-:-:S03]  /*0160*/  IMAD.IADD R6, R13, 0x1, -R6 ;  /* 0x000000010d067824 */ /* 0x000fc600078e0a06 */
[----:B------:R-:W-:Y:S02]  /*0170*/  LOP3.LUT P1, R10, R8, 0x3, RZ, 0xc0, !PT ;  /* 0x00000003080a7812 */ /* 0x000fe4000782c0ff */
[----:B------:R-:W-:Y:S01]  /*0180*/  ISETP.GT.U32.AND P0, PT, R6, -0x4, PT ;  /* 0xfffffffc0600780c */ /* 0x000fe20003f04070 */
[----:B0-----:R-:W-:Y:S01]  /*0190*/  IMAD.WIDE R2, R7, 0x4, R2 ;  /* 0x0000000407027825 */ /* 0x001fe200078e0202 */
[----:B------:R-:W-:-:S04]  /*01a0*/  MOV R7, R13 ;  /* 0x0000000d00077202 */ /* 0x000fc80000000f00 */
[----:B-1----:R0:W-:Y:S05]  /*01b0*/  STG.E desc[UR4][R2.64], RZ ;  /* 0x000000ff02007986 */ /* 0x0021ea000c101904 */
[----:B------:R-:W-:Y:S05]  /*01c0*/  @!P1 BRA `(.L_x_1) ;  /* 0x0000000000509947 */ /* 0x000fea0003800000 */
[----:B------:R-:W1:Y:S01]  /*01d0*/  LDC.64 R6, c[0x0][0x380] ;  /* 0x0000e000ff067b82 */ /* 0x000e620000000a00 */
[----:B------:R-:W-:Y:S01]  /*01e0*/  HFMA2 R11, -RZ, RZ, 0, 0 ;  /* 0x00000000ff0b7431 */ /* 0x000fe200000001ff */
[----:B------:R-:W-:-:S06]  /*01f0*/  IADD3 R10, PT, PT, -R10, RZ, RZ ;  /* 0x000000ff0a0a7210 */ /* 0x000fcc0007ffe1ff */
[----:B------:R-:W2:Y:S01]  /*0200*/  LDC.64 R8, c[0x0][0x388] ;  /* 0x0000e200ff087b82 */ /* 0x000ea20000000a00 */
[----:B-1----:R-:W-:-:S04]  /*0210*/  IMAD.WIDE.U32 R6, R13, 0x4, R6 ;  /* 0x000000040d067825 */ /* 0x002fc800078e0006 */
[----:B------:R-:W-:Y:S01]  /*0220*/  IMAD.MOV.U32 R14, RZ, RZ, R6 ;  /* 0x000000ffff0e7224 */ /* 0x000fe200078e0006 */
[----:B------:R-:W-:Y:S01]  /*0230*/  MOV R15, R7 ;  /* 0x00000007000f7202 */ /* 0x000fe20000000f00 */
[----:B------:R-:W-:-:S07]  /*0240*/  IMAD.MOV.U32 R7, RZ, RZ, R13 ;  /* 0x000000ffff077224 */ /* 0x000fce00078e000d */
.L_x_2:
[----:B--2---:R-:W-:Y:S01]  /*0250*/  IMAD.WIDE R12, R5, 0x4, R8 ;  /* 0x00000004050c7825 */ /* 0x004fe200078e0208 */
[----:B-1----:R1:W2:Y:S05]  /*0260*/  LDG.E R6, desc[UR4][R14.64] ;  /* 0x000000040e067981 */ /* 0x0022aa000c1e1900 */
[----:B------:R-:W2:Y:S01]  /*0270*/  LDG.E R12, desc[UR4][R12.64] ;  /* 0x000000040c0c7981 */ /* 0x000ea2000c1e1900 */
[----:B------:R-:W-:-:S04]  /*0280*/  IADD3 R10, PT, PT, R10, 0x1, RZ ;  /* 0x000000010a0a7810 */ /* 0x000fc80007ffe0ff */
[----:B------:R-:W-:Y:S02]  /*0290*/  ISETP.NE.AND P1, PT, R10, RZ, PT ;  /* 0x000000ff0a00720c */ /* 0x000fe40003f25270 */
[----:B-1----:R-:W-:Y:S01]  /*02a0*/  IADD3 R14, P2, PT, R14, 0x4, RZ ;  /* 0x000000040e0e7810 */ /* 0x002fe20007f5e0ff */
[----:B------:R-:W-:Y:S01]  /*02b0*/  VIADD R7, R7, 0x1 ;  /* 0x0000000107077836 */ /* 0x000fe20000000000 */
[----:B------:R-:W-:Y:S02]  /*02c0*/  IADD3 R5, PT, PT, R5, R0, RZ ;  /* 0x0000000005057210 */ /* 0x000fe40007ffe0ff */
[----:B------:R-:W-:Y:S01]  /*02d0*/  IADD3.X R15, PT, PT, RZ, R15, RZ, P2, !PT ;  /* 0x0000000fff0f7210 */ /* 0x000fe200017fe4ff */
[----:B--2---:R-:W-:-:S05]  /*02e0*/  FFMA R11, R6, R12, R11 ;  /* 0x0000000c060b7223 */ /* 0x004fca000000000b */
[----:B------:R1:W-:Y:S01]  /*02f0*/  STG.E desc[UR4][R2.64], R11 ;  /* 0x0000000b02007986 */ /* 0x0003e2000c101904 */
[----:B------:R-:W-:Y:S05]  /*0300*/  @P1 BRA `(.L_x_2) ;  /* 0xfffffffc00d01947 */ /* 0x000fea000383ffff */
.L_x_1:
[----:B------:R-:W-:Y:S05]  /*0310*/  BSYNC.RECONVERGENT B0 ;  /* 0x0000000000007941 */ /* 0x000fea0003800200 */
.L_x_0:
[----:B------:R-:W-:Y:S05]  /*0320*/  @P0 EXIT ;  /* 0x000000000000094d */ /* 0x000fea0003800000 */
[----:B------:R-:W2:Y:S02]  /*0330*/  LDC.64 R8, c[0x0][0x380] ;  /* 0x0000e000ff087b82 */ /* 0x000ea40000000a00 */
[----:B--2---:R-:W-:-:S03]  /*0340*/  IMAD.WIDE.U32 R8, R7, 0x4, R8 ;  /* 0x0000000407087825 */ /* 0x004fc600078e0008 */
[----:B------:R-:W-:-:S05]  /*0350*/  IADD3 R6, P0, PT, R8, 0x8, RZ ;  /* 0x0000000808067810 */ /* 0x000fca0007f1e0ff */
[----:B------:R-:W-:-:S08]  /*0360*/  IMAD.X R13, RZ, RZ, R9, P0 ;  /* 0x000000ffff0d7224 */ /* 0x000fd000000e0609 */
.L_x_3:
[----:B--2---:R-:W2:Y:S02]  /*0370*/  LDC.64 R8, c[0x0][0x388] ;  /* 0x0000e200ff087b82 */ /* 0x004ea40000000a00 */
[----:B--2---:R-:W-:Y:S01]  /*0380*/  IMAD.WIDE R14, R5, 0x4, R8 ;  /* 0x00000004050e7825 */ /* 0x004fe200078e0208 */
[----:B------:R-:W-:Y:S02]  /*0390*/  MOV R8, R6 ;  /* 0x0000000600087202 */ /* 0x000fe40000000f00 */
[----:B------:R-:W-:Y:S02]  /*03a0*/  MOV R9, R13 ;  /* 0x0000000d00097202 */ /* 0x000fe40000000f00 */
[----:B------:R-:W2:Y:S04]  /*03b0*/  LDG.E R10, desc[UR4][R14.64] ;  /* 0x000000040e0a7981 */ /* 0x000ea8000c1e1900 */
[----:B------:R-:W2:Y:S02]  /*03c0*/  LDG.E R6, desc[UR4][R8.64+-0x8] ;  /* 0xfffff80408067981 */ /* 0x000ea4000c1e1900 */
[----:B--2---:R-:W-:Y:S01]  /*03d0*/  FFMA R17, R6, R10, R11 ;  /* 0x0000000a06117223 */ /* 0x004fe2000000000b */
[----:B-1----:R-:W-:-:S04]  /*03e0*/  IMAD.WIDE R10, R0, 0x4, R14 ;  /* 0x00000004000a7825 */ /* 0x002fc800078e020e */
[----:B------:R2:W-:Y:S04]  /*03f0*/  STG.E desc[UR4][R2.64], R17 ;  /* 0x0000001102007986 */ /* 0x0005e8000c101904 */
[----:B------:R-:W3:Y:S04]  /*0400*/  LDG.E R6, desc[UR4][R8.64+-0x4] ;  /* 0xfffffc0408067981 */ /* 0x000ee8000c1e1900 */
[----:B------:R-:W3:Y:S02]  /*0410*/  LDG.E R12, desc[UR4][R10.64] ;  /* 0x000000040a0c7981 */ /* 0x000ee4000c1e1900 */
[----:B---3--:R-:W-:Y:S01]  /*0420*/  FFMA R19, R6, R12, R17 ;  /* 0x0000000c06137223 */ /* 0x008fe20000000011 */
[----:B------:R-:W-:-:S04]  /*0430*/  IMAD.WIDE R12, R0, 0x4, R10 ;  /* 0x00000004000c7825 */ /* 0x000fc800078e020a */
[----:B------:R2:W-:Y:S04]  /*0440*/  STG.E desc[UR4][R2.64], R19 ;  /* 0x0000001302007986 */ /* 0x0005e8000c101904 */
[----:B------:R-:W3:Y:S04]  /*0450*/  LDG.E R6, desc[UR4][R8.64] ;  /* 0x0000000408067981 */ /* 0x000ee8000c1e1900 */
[----:B------:R-:W3:Y:S01]  /*0460*/  LDG.E R16, desc[UR4][R12.64] ;  /* 0x000000040c107981 */ /* 0x000ee2000c1e1900 */
[----:B------:R-:W-:-:S04]  /*0470*/  IMAD.WIDE R14, R0, 0x4, R12 ;  /* 0x00000004000e7825 */ /* 0x000fc800078e020c */
[----:B---3--:R-:W-:-:S05]  /*0480*/  FFMA R21, R6, R16, R19 ;  /* 0x0000001006157223 */ /* 0x008fca0000000013 */
[----:B------:R2:W-:Y:S04]  /*0490*/  STG.E desc[UR4][R2.64], R21 ;  /* 0x0000001502007986 */ /* 0x0005e8000c101904 */
[----:B------:R-:W3:Y:S04]  /*04a0*/  LDG.E R14, desc[UR4][R14.64] ;  /* 0x000000040e0e7981 */ /* 0x000ee8000c1e1900 */
[----:B------:R-:W3:Y:S01]  /*04b0*/  LDG.E R6, desc[UR4][R8.64+0x4] ;  /* 0x0000040408067981 */ /* 0x000ee2000c1e1900 */
[----:B------:R-:W-:-:S05]  /*04c0*/  VIADD R7, R7, 0x4 ;  /* 0x0000000407077836 */ /* 0x000fca0000000000 */
[----:B------:R-:W-:Y:S02]  /*04d0*/  ISETP.GE.AND P0, PT, R7, R4, PT ;  /* 0x000000040700720c */ /* 0x000fe40003f06270 */
[----:B------:R-:W-:Y:S01]  /*04e0*/  LEA R5, R0, R5, 0x2 ;  /* 0x0000000500057211 */ /* 0x000fe200078e10ff */
[----:B---3--:R-:W-:-:S05]  /*04f0*/  FFMA R11, R6, R14, R21 ;  /* 0x0000000e060b7223 */ /* 0x008fca0000000015 */
[----:B------:R2:W-:Y:S01]  /*0500*/  STG.E desc[UR4][R2.64], R11 ;  /* 0x0000000b02007986 */ /* 0x0005e2000c101904 */
[----:B------:R-:W-:-:S04]  /*0510*/  IADD3 R6, P1, PT, R8, 0x10, RZ ;  /* 0x0000001008067810 */ /* 0x000fc80007f3e0ff */
[----:B------:R-:W-:Y:S01]  /*0520*/  IADD3.X R13, PT, PT, RZ, R9, RZ, P1, !PT ;  /* 0x00000009ff0d7210 */ /* 0x000fe20000ffe4ff */
[----:B------:R-:W-:Y:S08]  /*0530*/  @!P0 BRA `(.L_x_3) ;  /* 0xfffffffc008c8947 */ /* 0x000ff0000383ffff */
[----:B------:R-:W-:Y:S05]  /*0540*/  EXIT ;  /* 0x000000000000794d */ /* 0x000fea0003800000 */
.L_x_4:
[----:B------:R-:W-:-:S00]  /*0550*/  BRA `(.L_x_4) ;  /* 0xfffffffc00fc7947 */ /* 0x000fc0000383ffff */
[----:B------:R-:W-:-:S00]  /*0560*/  NOP ;  /* 0x0000000000007918 */ /* 0x000fc00000000000 */
        /* <DEDUP_REMOVED lines=9> */
.L_x_5:


//--------------------- .nv.shared.reserved.0     --------------------------
	.section	.nv.shared.reserved.0,"aw",@nobits
	.weak		__nv_reservedSMEM_offset_0_alias
	.size		__nv_reservedSMEM_offset_0_alias, 0, 64
	.other		__nv_reservedSMEM_offset_0_alias,@"STO_CUDA_RESERVED_SHARED STV_DEFAULT"
__nv_reservedSMEM_offset_0_alias:
	.zero		0
	.zero		64


//--------------------- .nv.constant0._Z14gpu_matrixmultPfS_S_i --------------------------
	.section	.nv.constant0._Z14gpu_matrixmultPfS_S_i,"a",@progbits
	.sectionflags	@""
	.align	4
.nv.constant0._Z14gpu_matrixmultPfS_S_i:
	.zero		924


//--------------------- SYMBOLS --------------------------

	.type		.nv.reservedSmem.offset0,@object
	.size		.nv.reservedSmem.offset0,0x4
